//
// Generated by NVIDIA NVVM Compiler
//
// Compiler Build ID: CL-36424714
// Cuda compilation tools, release 13.0, V13.0.88
// Based on NVVM 20.0.0
//

.version 9.0
.target sm_100
.address_size 64

	// .globl	_Z21find_max_index_kernelPdiPi
.global .align 1 .b8 _ZN34_INTERNAL_db2d3688_4_k_cu_d2cba5254cuda3std3__45__cpo5beginE[1];
.global .align 1 .b8 _ZN34_INTERNAL_db2d3688_4_k_cu_d2cba5254cuda3std3__45__cpo3endE[1];
.global .align 1 .b8 _ZN34_INTERNAL_db2d3688_4_k_cu_d2cba5254cuda3std3__45__cpo6cbeginE[1];
.global .align 1 .b8 _ZN34_INTERNAL_db2d3688_4_k_cu_d2cba5254cuda3std3__45__cpo4cendE[1];
.global .align 1 .b8 _ZN34_INTERNAL_db2d3688_4_k_cu_d2cba5254cuda3std3__45__cpo6rbeginE[1];
.global .align 1 .b8 _ZN34_INTERNAL_db2d3688_4_k_cu_d2cba5254cuda3std3__45__cpo4rendE[1];
.global .align 1 .b8 _ZN34_INTERNAL_db2d3688_4_k_cu_d2cba5254cuda3std3__45__cpo7crbeginE[1];
.global .align 1 .b8 _ZN34_INTERNAL_db2d3688_4_k_cu_d2cba5254cuda3std3__45__cpo5crendE[1];
.global .align 1 .b8 _ZN34_INTERNAL_db2d3688_4_k_cu_d2cba5254cuda3std3__436_GLOBAL__N__db2d3688_4_k_cu_d2cba5256ignoreE[1];
.global .align 1 .b8 _ZN34_INTERNAL_db2d3688_4_k_cu_d2cba5254cuda3std3__419piecewise_constructE[1];
.global .align 1 .b8 _ZN34_INTERNAL_db2d3688_4_k_cu_d2cba5254cuda3std3__48in_placeE[1];
.global .align 1 .b8 _ZN34_INTERNAL_db2d3688_4_k_cu_d2cba5254cuda3std3__420unreachable_sentinelE[1];
.global .align 1 .b8 _ZN34_INTERNAL_db2d3688_4_k_cu_d2cba5254cuda3std3__47nulloptE[1];
.global .align 1 .b8 _ZN34_INTERNAL_db2d3688_4_k_cu_d2cba5254cuda3std3__48unexpectE[1];
.global .align 1 .b8 _ZN34_INTERNAL_db2d3688_4_k_cu_d2cba5254cuda3std6ranges3__45__cpo4swapE[1];
.global .align 1 .b8 _ZN34_INTERNAL_db2d3688_4_k_cu_d2cba5254cuda3std6ranges3__45__cpo9iter_moveE[1];
.global .align 1 .b8 _ZN34_INTERNAL_db2d3688_4_k_cu_d2cba5254cuda3std6ranges3__45__cpo5beginE[1];
.global .align 1 .b8 _ZN34_INTERNAL_db2d3688_4_k_cu_d2cba5254cuda3std6ranges3__45__cpo3endE[1];
.global .align 1 .b8 _ZN34_INTERNAL_db2d3688_4_k_cu_d2cba5254cuda3std6ranges3__45__cpo6cbeginE[1];
.global .align 1 .b8 _ZN34_INTERNAL_db2d3688_4_k_cu_d2cba5254cuda3std6ranges3__45__cpo4cendE[1];
.global .align 1 .b8 _ZN34_INTERNAL_db2d3688_4_k_cu_d2cba5254cuda3std6ranges3__45__cpo7advanceE[1];
.global .align 1 .b8 _ZN34_INTERNAL_db2d3688_4_k_cu_d2cba5254cuda3std6ranges3__45__cpo9iter_swapE[1];
.global .align 1 .b8 _ZN34_INTERNAL_db2d3688_4_k_cu_d2cba5254cuda3std6ranges3__45__cpo4nextE[1];
.global .align 1 .b8 _ZN34_INTERNAL_db2d3688_4_k_cu_d2cba5254cuda3std6ranges3__45__cpo4prevE[1];
.global .align 1 .b8 _ZN34_INTERNAL_db2d3688_4_k_cu_d2cba5254cuda3std6ranges3__45__cpo4dataE[1];
.global .align 1 .b8 _ZN34_INTERNAL_db2d3688_4_k_cu_d2cba5254cuda3std6ranges3__45__cpo5cdataE[1];
.global .align 1 .b8 _ZN34_INTERNAL_db2d3688_4_k_cu_d2cba5254cuda3std6ranges3__45__cpo4sizeE[1];
.global .align 1 .b8 _ZN34_INTERNAL_db2d3688_4_k_cu_d2cba5254cuda3std6ranges3__45__cpo5ssizeE[1];
.global .align 1 .b8 _ZN34_INTERNAL_db2d3688_4_k_cu_d2cba5254cuda3std6ranges3__45__cpo8distanceE[1];
.global .align 1 .b8 _ZN34_INTERNAL_db2d3688_4_k_cu_d2cba5256thrust24THRUST_300001_SM_1000_NS8cuda_cub3parE[1];
.global .align 1 .b8 _ZN34_INTERNAL_db2d3688_4_k_cu_d2cba5256thrust24THRUST_300001_SM_1000_NS8cuda_cub10par_nosyncE[1];
.global .align 1 .b8 _ZN34_INTERNAL_db2d3688_4_k_cu_d2cba5256thrust24THRUST_300001_SM_1000_NS6system6detail10sequential3seqE[1];
.global .align 1 .b8 _ZN34_INTERNAL_db2d3688_4_k_cu_d2cba5256thrust24THRUST_300001_SM_1000_NS12placeholders2_1E[1];
.global .align 1 .b8 _ZN34_INTERNAL_db2d3688_4_k_cu_d2cba5256thrust24THRUST_300001_SM_1000_NS12placeholders2_2E[1];
.global .align 1 .b8 _ZN34_INTERNAL_db2d3688_4_k_cu_d2cba5256thrust24THRUST_300001_SM_1000_NS12placeholders2_3E[1];
.global .align 1 .b8 _ZN34_INTERNAL_db2d3688_4_k_cu_d2cba5256thrust24THRUST_300001_SM_1000_NS12placeholders2_4E[1];
.global .align 1 .b8 _ZN34_INTERNAL_db2d3688_4_k_cu_d2cba5256thrust24THRUST_300001_SM_1000_NS12placeholders2_5E[1];
.global .align 1 .b8 _ZN34_INTERNAL_db2d3688_4_k_cu_d2cba5256thrust24THRUST_300001_SM_1000_NS12placeholders2_6E[1];
.global .align 1 .b8 _ZN34_INTERNAL_db2d3688_4_k_cu_d2cba5256thrust24THRUST_300001_SM_1000_NS12placeholders2_7E[1];
.global .align 1 .b8 _ZN34_INTERNAL_db2d3688_4_k_cu_d2cba5256thrust24THRUST_300001_SM_1000_NS12placeholders2_8E[1];
.global .align 1 .b8 _ZN34_INTERNAL_db2d3688_4_k_cu_d2cba5256thrust24THRUST_300001_SM_1000_NS12placeholders2_9E[1];
.global .align 1 .b8 _ZN34_INTERNAL_db2d3688_4_k_cu_d2cba5256thrust24THRUST_300001_SM_1000_NS12placeholders3_10E[1];
.global .align 1 .b8 _ZN34_INTERNAL_db2d3688_4_k_cu_d2cba5256thrust24THRUST_300001_SM_1000_NS3seqE[1];
.extern .shared .align 16 .b8 shared_mem[];

.visible .entry _Z21find_max_index_kernelPdiPi(
	.param .u64 .ptr .align 1 _Z21find_max_index_kernelPdiPi_param_0,
	.param .u32 _Z21find_max_index_kernelPdiPi_param_1,
	.param .u64 .ptr .align 1 _Z21find_max_index_kernelPdiPi_param_2
)
{
	.reg .pred 	%p<9>;
	.reg .b32 	%r<25>;
	.reg .b64 	%rd<7>;
	.reg .b64 	%fd<7>;

	ld.param.u64 	%rd1, [_Z21find_max_index_kernelPdiPi_param_0];
	ld.param.u32 	%r10, [_Z21find_max_index_kernelPdiPi_param_1];
	ld.param.u64 	%rd2, [_Z21find_max_index_kernelPdiPi_param_2];
	mov.u32 	%r24, %ntid.x;
	mov.u32 	%r2, %tid.x;
	mov.u32 	%r12, %ctaid.x;
	mad.lo.s32 	%r3, %r12, %r24, %r2;
	setp.ge.s32 	%p1, %r3, %r10;
	mov.f64 	%fd6, 0dFFF0000000000000;
	mov.b32 	%r23, -1;
	@%p1 bra 	$L__BB0_2;
	cvta.to.global.u64 	%rd3, %rd1;
	mul.wide.s32 	%rd4, %r3, 8;
	add.s64 	%rd5, %rd3, %rd4;
	ld.global.f64 	%fd6, [%rd5];
	mov.u32 	%r23, %r3;
$L__BB0_2:
	shl.b32 	%r13, %r24, 3;
	mov.u32 	%r14, shared_mem;
	add.s32 	%r5, %r14, %r13;
	shl.b32 	%r15, %r2, 3;
	add.s32 	%r6, %r14, %r15;
	st.shared.f64 	[%r6], %fd6;
	shl.b32 	%r16, %r2, 2;
	add.s32 	%r7, %r5, %r16;
	st.shared.u32 	[%r7], %r23;
	bar.sync 	0;
	setp.lt.u32 	%p2, %r24, 2;
	@%p2 bra 	$L__BB0_7;
$L__BB0_3:
	mov.u32 	%r8, %r24;
	setp.ge.s32 	%p3, %r3, %r10;
	shr.u32 	%r24, %r8, 1;
	setp.ge.u32 	%p4, %r2, %r24;
	or.pred  	%p5, %p3, %p4;
	@%p5 bra 	$L__BB0_6;
	ld.shared.f64 	%fd5, [%r6];
	shl.b32 	%r17, %r24, 3;
	add.s32 	%r18, %r6, %r17;
	ld.shared.f64 	%fd3, [%r18];
	setp.geu.f64 	%p6, %fd5, %fd3;
	@%p6 bra 	$L__BB0_6;
	st.shared.f64 	[%r6], %fd3;
	shl.b32 	%r19, %r24, 2;
	add.s32 	%r20, %r7, %r19;
	ld.shared.u32 	%r21, [%r20];
	st.shared.u32 	[%r7], %r21;
$L__BB0_6:
	bar.sync 	0;
	setp.gt.u32 	%p7, %r8, 3;
	@%p7 bra 	$L__BB0_3;
$L__BB0_7:
	setp.ne.s32 	%p8, %r2, 0;
	@%p8 bra 	$L__BB0_9;
	ld.shared.u32 	%r22, [%r5];
	cvta.to.global.u64 	%rd6, %rd2;
	st.global.u32 	[%rd6], %r22;
$L__BB0_9:
	ret;

}
	// .globl	_ZN3cub18CUB_300001_SM_10006detail11EmptyKernelIvEEvv
.visible .entry _ZN3cub18CUB_300001_SM_10006detail11EmptyKernelIvEEvv()
{


	ret;

}


// ===== COMPILED SASS (sm_100) =====

	.target	sm_100

	.elftype	@"ET_EXEC"


//--------------------- .note.nv.tkinfo           --------------------------
	.section	.note.nv.tkinfo,"",@"SHT_NOTE"
	.sectionflags	@"SHF_NOTE_NV_TKINFO"
	.tkinfo
        /*0018*/ 	.word	0x00000002
        /*0030*/ 	.string	""
        /*0030*/ 	.string	"ptxas"
        /*0030*/ 	.string	"Cuda compilation tools, release 13.0, V13.0.88"
        /*0030*/ 	.string	"Build cuda_13.0.r13.0/compiler.36424714_0"
        /*0030*/ 	.string	"-arch sm_100 -m 64 "



//--------------------- .note.nv.cuinfo           --------------------------
	.section	.note.nv.cuinfo,"",@"SHT_NOTE"
	.sectionflags	@"SHF_NOTE_NV_CUINFO"
        /*0018*/ 	.short	0x0002
        /*001a*/ 	.short	0x0064
        /*001c*/ 	.short	0x0082
	.zero		2


//--------------------- .nv.info                  --------------------------
	.section	.nv.info,"",@"SHT_CUDA_INFO"
	.align	4


	//----- nvinfo : EIATTR_REGCOUNT
	.align		4
        /*0000*/ 	.byte	0x04, 0x2f
        /*0002*/ 	.short	(.L_44 - .L_43)
	.align		4
.L_43:
        /*0004*/ 	.word	index@(_Z21find_max_index_kernelPdiPi)
        /*0008*/ 	.word	0x00000010


	//----- nvinfo : EIATTR_FRAME_SIZE
	.align		4
.L_44:
        /*000c*/ 	.byte	0x04, 0x11
        /*000e*/ 	.short	(.L_46 - .L_45)
	.align		4
.L_45:
        /*0010*/ 	.word	index@(_Z21find_max_index_kernelPdiPi)
        /*0014*/ 	.word	0x00000000


	//----- nvinfo : EIATTR_REGCOUNT
	.align		4
.L_46:
        /*0018*/ 	.byte	0x04, 0x2f
        /*001a*/ 	.short	(.L_48 - .L_47)
	.align		4
.L_47:
        /*001c*/ 	.word	index@(_ZN3cub18CUB_300001_SM_10006detail11EmptyKernelIvEEvv)
        /*0020*/ 	.word	0x00000004


	//----- nvinfo : EIATTR_FRAME_SIZE
	.align		4
.L_48:
        /*0024*/ 	.byte	0x04, 0x11
        /*0026*/ 	.short	(.L_50 - .L_49)
	.align		4
.L_49:
        /*0028*/ 	.word	index@(_ZN3cub18CUB_300001_SM_10006detail11EmptyKernelIvEEvv)
        /*002c*/ 	.word	0x00000000


	//----- nvinfo : EIATTR_MIN_STACK_SIZE
	.align		4
.L_50:
        /*0030*/ 	.byte	0x04, 0x12
        /*0032*/ 	.short	(.L_52 - .L_51)
	.align		4
.L_51:
        /*0034*/ 	.word	index@(_ZN3cub18CUB_300001_SM_10006detail11EmptyKernelIvEEvv)
        /*0038*/ 	.word	0x00000000


	//----- nvinfo : EIATTR_MIN_STACK_SIZE
	.align		4
.L_52:
        /*003c*/ 	.byte	0x04, 0x12
        /*003e*/ 	.short	(.L_54 - .L_53)
	.align		4
.L_53:
        /*0040*/ 	.word	index@(_Z21find_max_index_kernelPdiPi)
        /*0044*/ 	.word	0x00000000
.L_54:


//--------------------- .nv.compat                --------------------------
	.section	.nv.compat,"",@"SHT_CUDA_COMPAT_INFO"
	.align	4
        /*0000*/ 	.byte	0x02, 0x09, 0x00, 0x00, 0x02, 0x02, 0x01, 0x00, 0x02, 0x05, 0x05, 0x00, 0x03, 0x07, 0x01, 0x01
        /*0010*/ 	.byte	0x02, 0x03, 0x00, 0x00, 0x02, 0x06, 0x01, 0x00, 0x04, 0x0b, 0x08, 0x00, 0x01, 0x00, 0x00, 0x00
        /*0020*/ 	.byte	0x00, 0x00, 0x00, 0x00


//--------------------- .nv.info._ZN3cub18CUB_300001_SM_10006detail11EmptyKernelIvEEvv --------------------------
	.section	.nv.info._ZN3cub18CUB_300001_SM_10006detail11EmptyKernelIvEEvv,"",@"SHT_CUDA_INFO"
	.sectionflags	@""
	.align	4


	//----- nvinfo : EIATTR_CUDA_API_VERSION
	.align		4
        /*0000*/ 	.byte	0x04, 0x37
        /*0002*/ 	.short	(.L_56 - .L_55)
.L_55:
        /*0004*/ 	.word	0x00000082


	//----- nvinfo : EIATTR_SPARSE_MMA_MASK
	.align		4
.L_56:
        /*0008*/ 	.byte	0x03, 0x50
        /*000a*/ 	.short	0x0000


	//----- nvinfo : EIATTR_MAXREG_COUNT
	.align		4
        /*000c*/ 	.byte	0x03, 0x1b
        /*000e*/ 	.short	0x00ff


	//----- nvinfo : EIATTR_MERCURY_ISA_VERSION
	.align		4
        /*0010*/ 	.byte	0x03, 0x5f
        /*0012*/ 	.short	0x0101


	//----- nvinfo : EIATTR_VRC_CTA_INIT_COUNT
	.align		4
        /*0014*/ 	.byte	0x02, 0x4a
	.zero		1
	.zero		1


	//----- nvinfo : EIATTR_EXIT_INSTR_OFFSETS
	.align		4
        /*0018*/ 	.byte	0x04, 0x1c
        /*001a*/ 	.short	(.L_58 - .L_57)


	//   ....[0]....
.L_57:
        /*001c*/ 	.word	0x00000010


	//----- nvinfo : EIATTR_SW_WAR
	.align		4
.L_58:
        /*0020*/ 	.byte	0x04, 0x36
        /*0022*/ 	.short	(.L_60 - .L_59)
.L_59:
        /*0024*/ 	.word	0x00000008
.L_60:


//--------------------- .nv.info._Z21find_max_index_kernelPdiPi --------------------------
	.section	.nv.info._Z21find_max_index_kernelPdiPi,"",@"SHT_CUDA_INFO"
	.sectionflags	@""
	.align	4


	//----- nvinfo : EIATTR_CUDA_API_VERSION
	.align		4
        /*0000*/ 	.byte	0x04, 0x37
        /*0002*/ 	.short	(.L_62 - .L_61)
.L_61:
        /*0004*/ 	.word	0x00000082


	//----- nvinfo : EIATTR_KPARAM_INFO
	.align		4
.L_62:
        /*0008*/ 	.byte	0x04, 0x17
        /*000a*/ 	.short	(.L_64 - .L_63)
.L_63:
        /*000c*/ 	.word	0x00000000
        /*0010*/ 	.short	0x0002
        /*0012*/ 	.short	0x0010
        /*0014*/ 	.byte	0x00, 0xf5, 0x21, 0x00


	//----- nvinfo : EIATTR_KPARAM_INFO
	.align		4
.L_64:
        /*0018*/ 	.byte	0x04, 0x17
        /*001a*/ 	.short	(.L_66 - .L_65)
.L_65:
        /*001c*/ 	.word	0x00000000
        /*0020*/ 	.short	0x0001
        /*0022*/ 	.short	0x0008
        /*0024*/ 	.byte	0x00, 0xf0, 0x11, 0x00


	//----- nvinfo : EIATTR_KPARAM_INFO
	.align		4
.L_66:
        /*0028*/ 	.byte	0x04, 0x17
        /*002a*/ 	.short	(.L_68 - .L_67)
.L_67:
        /*002c*/ 	.word	0x00000000
        /*0030*/ 	.short	0x0000
        /*0032*/ 	.short	0x0000
        /*0034*/ 	.byte	0x00, 0xf5, 0x21, 0x00


	//----- nvinfo : EIATTR_SPARSE_MMA_MASK
	.align		4
.L_68:
        /*0038*/ 	.byte	0x03, 0x50
        /*003a*/ 	.short	0x0000


	//----- nvinfo : EIATTR_MAXREG_COUNT
	.align		4
        /*003c*/ 	.byte	0x03, 0x1b
        /*003e*/ 	.short	0x00ff


	//----- nvinfo : EIATTR_NUM_BARRIERS
	.align		4
        /*0040*/ 	.byte	0x02, 0x4c
        /*0042*/ 	.byte	0x01
	.zero		1


	//----- nvinfo : EIATTR_MERCURY_ISA_VERSION
	.align		4
        /*0044*/ 	.byte	0x03, 0x5f
        /*0046*/ 	.short	0x0101


	//----- nvinfo : EIATTR_VRC_CTA_INIT_COUNT
	.align		4
        /*0048*/ 	.byte	0x02, 0x4a
	.zero		1
	.zero		1


	//----- nvinfo : EIATTR_EXIT_INSTR_OFFSETS
	.align		4
        /*004c*/ 	.byte	0x04, 0x1c
        /*004e*/ 	.short	(.L_70 - .L_69)


	//   ....[0]....
.L_69:
        /*0050*/ 	.word	0x000002f0


	//   ....[1]....
        /*0054*/ 	.word	0x00000330


	//----- nvinfo : EIATTR_CRS_STACK_SIZE
	.align		4
.L_70:
        /*0058*/ 	.byte	0x04, 0x1e
        /*005a*/ 	.short	(.L_72 - .L_71)
.L_71:
        /*005c*/ 	.word	0x00000000


	//----- nvinfo : EIATTR_CBANK_PARAM_SIZE
	.align		4
.L_72:
        /*0060*/ 	.byte	0x03, 0x19
        /*0062*/ 	.short	0x0018


	//----- nvinfo : EIATTR_PARAM_CBANK
	.align		4
        /*0064*/ 	.byte	0x04, 0x0a
        /*0066*/ 	.short	(.L_74 - .L_73)
	.align		4
.L_73:
        /*0068*/ 	.word	index@(.nv.constant0._Z21find_max_index_kernelPdiPi)
        /*006c*/ 	.short	0x0380
        /*006e*/ 	.short	0x0018


	//----- nvinfo : EIATTR_SW_WAR
	.align		4
.L_74:
        /*0070*/ 	.byte	0x04, 0x36
        /*0072*/ 	.short	(.L_76 - .L_75)
.L_75:
        /*0074*/ 	.word	0x00000008
.L_76:


//--------------------- .nv.callgraph             --------------------------
	.section	.nv.callgraph,"",@"SHT_CUDA_CALLGRAPH"
	.align	4
	.sectionentsize	8
	.align		4
        /*0000*/ 	.word	0x00000000
	.align		4
        /*0004*/ 	.word	0xffffffff
	.align		4
        /*0008*/ 	.word	0x00000000
	.align		4
        /*000c*/ 	.word	0xfffffffe
	.align		4
        /*0010*/ 	.word	0x00000000
	.align		4
        /*0014*/ 	.word	0xfffffffd
	.align		4
        /*0018*/ 	.word	0x00000000
	.align		4
        /*001c*/ 	.word	0xfffffffc


//--------------------- .nv.constant4             --------------------------
	.section	.nv.constant4,"a",@progbits
	.align	8
	.align		8
.nv.constant4:
        /*0000*/ 	.dword	_ZN34_INTERNAL_db2d3688_4_k_cu_d2cba5254cuda3std3__45__cpo5beginE
	.align		8
        /*0008*/ 	.dword	_ZN34_INTERNAL_db2d3688_4_k_cu_d2cba5254cuda3std3__45__cpo3endE
	.align		8
        /*0010*/ 	.dword	_ZN34_INTERNAL_db2d3688_4_k_cu_d2cba5254cuda3std3__45__cpo6cbeginE
	.align		8
        /*0018*/ 	.dword	_ZN34_INTERNAL_db2d3688_4_k_cu_d2cba5254cuda3std3__45__cpo4cendE
	.align		8
        /*0020*/ 	.dword	_ZN34_INTERNAL_db2d3688_4_k_cu_d2cba5254cuda3std3__45__cpo6rbeginE
	.align		8
        /*0028*/ 	.dword	_ZN34_INTERNAL_db2d3688_4_k_cu_d2cba5254cuda3std3__45__cpo4rendE
	.align		8
        /*0030*/ 	.dword	_ZN34_INTERNAL_db2d3688_4_k_cu_d2cba5254cuda3std3__45__cpo7crbeginE
	.align		8
        /*0038*/ 	.dword	_ZN34_INTERNAL_db2d3688_4_k_cu_d2cba5254cuda3std3__45__cpo5crendE
	.align		8
        /*0040*/ 	.dword	_ZN34_INTERNAL_db2d3688_4_k_cu_d2cba5254cuda3std3__436_GLOBAL__N__db2d3688_4_k_cu_d2cba5256ignoreE
	.align		8
        /*0048*/ 	.dword	_ZN34_INTERNAL_db2d3688_4_k_cu_d2cba5254cuda3std3__419piecewise_constructE
	.align		8
        /*0050*/ 	.dword	_ZN34_INTERNAL_db2d3688_4_k_cu_d2cba5254cuda3std3__48in_placeE
	.align		8
        /*0058*/ 	.dword	_ZN34_INTERNAL_db2d3688_4_k_cu_d2cba5254cuda3std3__420unreachable_sentinelE
	.align		8
        /*0060*/ 	.dword	_ZN34_INTERNAL_db2d3688_4_k_cu_d2cba5254cuda3std3__47nulloptE
	.align		8
        /*0068*/ 	.dword	_ZN34_INTERNAL_db2d3688_4_k_cu_d2cba5254cuda3std3__48unexpectE
	.align		8
        /*0070*/ 	.dword	_ZN34_INTERNAL_db2d3688_4_k_cu_d2cba5254cuda3std6ranges3__45__cpo4swapE
	.align		8
        /*0078*/ 	.dword	_ZN34_INTERNAL_db2d3688_4_k_cu_d2cba5254cuda3std6ranges3__45__cpo9iter_moveE
	.align		8
        /*0080*/ 	.dword	_ZN34_INTERNAL_db2d3688_4_k_cu_d2cba5254cuda3std6ranges3__45__cpo5beginE
	.align		8
        /*0088*/ 	.dword	_ZN34_INTERNAL_db2d3688_4_k_cu_d2cba5254cuda3std6ranges3__45__cpo3endE
	.align		8
        /*0090*/ 	.dword	_ZN34_INTERNAL_db2d3688_4_k_cu_d2cba5254cuda3std6ranges3__45__cpo6cbeginE
	.align		8
        /*0098*/ 	.dword	_ZN34_INTERNAL_db2d3688_4_k_cu_d2cba5254cuda3std6ranges3__45__cpo4cendE
	.align		8
        /*00a0*/ 	.dword	_ZN34_INTERNAL_db2d3688_4_k_cu_d2cba5254cuda3std6ranges3__45__cpo7advanceE
	.align		8
        /*00a8*/ 	.dword	_ZN34_INTERNAL_db2d3688_4_k_cu_d2cba5254cuda3std6ranges3__45__cpo9iter_swapE
	.align		8
        /*00b0*/ 	.dword	_ZN34_INTERNAL_db2d3688_4_k_cu_d2cba5254cuda3std6ranges3__45__cpo4nextE
	.align		8
        /*00b8*/ 	.dword	_ZN34_INTERNAL_db2d3688_4_k_cu_d2cba5254cuda3std6ranges3__45__cpo4prevE
	.align		8
        /*00c0*/ 	.dword	_ZN34_INTERNAL_db2d3688_4_k_cu_d2cba5254cuda3std6ranges3__45__cpo4dataE
	.align		8
        /*00c8*/ 	.dword	_ZN34_INTERNAL_db2d3688_4_k_cu_d2cba5254cuda3std6ranges3__45__cpo5cdataE
	.align		8
        /*00d0*/ 	.dword	_ZN34_INTERNAL_db2d3688_4_k_cu_d2cba5254cuda3std6ranges3__45__cpo4sizeE
	.align		8
        /*00d8*/ 	.dword	_ZN34_INTERNAL_db2d3688_4_k_cu_d2cba5254cuda3std6ranges3__45__cpo5ssizeE
	.align		8
        /*00e0*/ 	.dword	_ZN34_INTERNAL_db2d3688_4_k_cu_d2cba5254cuda3std6ranges3__45__cpo8distanceE
	.align		8
        /*00e8*/ 	.dword	_ZN34_INTERNAL_db2d3688_4_k_cu_d2cba5256thrust24THRUST_300001_SM_1000_NS8cuda_cub3parE
	.align		8
        /*00f0*/ 	.dword	_ZN34_INTERNAL_db2d3688_4_k_cu_d2cba5256thrust24THRUST_300001_SM_1000_NS8cuda_cub10par_nosyncE
	.align		8
        /*00f8*/ 	.dword	_ZN34_INTERNAL_db2d3688_4_k_cu_d2cba5256thrust24THRUST_300001_SM_1000_NS6system6detail10sequential3seqE
	.align		8
        /*0100*/ 	.dword	_ZN34_INTERNAL_db2d3688_4_k_cu_d2cba5256thrust24THRUST_300001_SM_1000_NS12placeholders2_1E
	.align		8
        /*0108*/ 	.dword	_ZN34_INTERNAL_db2d3688_4_k_cu_d2cba5256thrust24THRUST_300001_SM_1000_NS12placeholders2_2E
	.align		8
        /*0110*/ 	.dword	_ZN34_INTERNAL_db2d3688_4_k_cu_d2cba5256thrust24THRUST_300001_SM_1000_NS12placeholders2_3E
	.align		8
        /*0118*/ 	.dword	_ZN34_INTERNAL_db2d3688_4_k_cu_d2cba5256thrust24THRUST_300001_SM_1000_NS12placeholders2_4E
	.align		8
        /*0120*/ 	.dword	_ZN34_INTERNAL_db2d3688_4_k_cu_d2cba5256thrust24THRUST_300001_SM_1000_NS12placeholders2_5E
	.align		8
        /*0128*/ 	.dword	_ZN34_INTERNAL_db2d3688_4_k_cu_d2cba5256thrust24THRUST_300001_SM_1000_NS12placeholders2_6E
	.align		8
        /*0130*/ 	.dword	_ZN34_INTERNAL_db2d3688_4_k_cu_d2cba5256thrust24THRUST_300001_SM_1000_NS12placeholders2_7E
	.align		8
        /*0138*/ 	.dword	_ZN34_INTERNAL_db2d3688_4_k_cu_d2cba5256thrust24THRUST_300001_SM_1000_NS12placeholders2_8E
	.align		8
        /*0140*/ 	.dword	_ZN34_INTERNAL_db2d3688_4_k_cu_d2cba5256thrust24THRUST_300001_SM_1000_NS12placeholders2_9E
	.align		8
        /*0148*/ 	.dword	_ZN34_INTERNAL_db2d3688_4_k_cu_d2cba5256thrust24THRUST_300001_SM_1000_NS12placeholders3_10E
	.align		8
        /*0150*/ 	.dword	_ZN34_INTERNAL_db2d3688_4_k_cu_d2cba5256thrust24THRUST_300001_SM_1000_NS3seqE


//--------------------- .text._ZN3cub18CUB_300001_SM_10006detail11EmptyKernelIvEEvv --------------------------
	.section	.text._ZN3cub18CUB_300001_SM_10006detail11EmptyKernelIvEEvv,"ax",@progbits
	.align	128
        .global         _ZN3cub18CUB_300001_SM_10006detail11EmptyKernelIvEEvv
        .type           _ZN3cub18CUB_300001_SM_10006detail11EmptyKernelIvEEvv,@function
        .size           _ZN3cub18CUB_300001_SM_10006detail11EmptyKernelIvEEvv,(.L_x_6 - _ZN3cub18CUB_300001_SM_10006detail11EmptyKernelIvEEvv)
        .other          _ZN3cub18CUB_300001_SM_10006detail11EmptyKernelIvEEvv,@"STO_CUDA_ENTRY STV_DEFAULT"
_ZN3cub18CUB_300001_SM_10006detail11EmptyKernelIvEEvv:
.text._ZN3cub18CUB_300001_SM_10006detail11EmptyKernelIvEEvv:
[----:B------:R-:W-:Y:S01]  /*0000*/  LDC R1, c[0x0][0x37c] ;  /* 0x0000df00ff017b82 */ /* 0x000fe20000000800 */
[----:B------:R-:W-:Y:S05]  /*0010*/  EXIT ;  /* 0x000000000000794d */ /* 0x000fea0003800000 */
.L_x_0:
[----:B------:R-:W-:-:S00]  /*0020*/  BRA `(.L_x_0) ;  /* 0xfffffffc00fc7947 */ /* 0x000fc0000383ffff */
[----:B------:R-:W-:-:S00]  /*0030*/  NOP ;  /* 0x0000000000007918 */ /* 0x000fc00000000000 */
        /* <DEDUP_REMOVED lines=12> */
.L_x_6:


//--------------------- .text._Z21find_max_index_kernelPdiPi --------------------------
	.section	.text._Z21find_max_index_kernelPdiPi,"ax",@progbits
	.align	128
        .global         _Z21find_max_index_kernelPdiPi
        .type           _Z21find_max_index_kernelPdiPi,@function
        .size           _Z21find_max_index_kernelPdiPi,(.L_x_7 - _Z21find_max_index_kernelPdiPi)
        .other          _Z21find_max_index_kernelPdiPi,@"STO_CUDA_ENTRY STV_DEFAULT"
_Z21find_max_index_kernelPdiPi:
.text._Z21find_max_index_kernelPdiPi:
[----:B------:R-:W-:Y:S01]  /*0000*/  LDC R1, c[0x0][0x37c] ;  /* 0x0000df00ff017b82 */ /* 0x000fe20000000800 */
[----:B------:R-:W0:Y:S01]  /*0010*/  S2R R8, SR_TID.X ;  /* 0x0000000000087919 */ /* 0x000e220000002100 */
[----:B------:R-:W0:Y:S01]  /*0020*/  LDCU UR6, c[0x0][0x360] ;  /* 0x00006c00ff0677ac */ /* 0x000e220008000800 */
[----:B------:R-:W-:Y:S01]  /*0030*/  IMAD.MOV.U32 R2, RZ, RZ, 0x0 ;  /* 0x00000000ff027424 */ /* 0x000fe200078e00ff */
[----:B------:R-:W0:Y:S01]  /*0040*/  S2R R7, SR_CTAID.X ;  /* 0x0000000000077919 */ /* 0x000e220000002500 */
[----:B------:R-:W1:Y:S01]  /*0050*/  LDCU UR4, c[0x0][0x388] ;  /* 0x00007100ff0477ac */ /* 0x000e620008000800 */
[----:B------:R-:W-:Y:S02]  /*0060*/  IMAD.MOV.U32 R3, RZ, RZ, -0x100000 ;  /* 0xfff00000ff037424 */ /* 0x000fe400078e00ff */
[----:B0-----:R-:W-:-:S05]  /*0070*/  IMAD R7, R7, UR6, R8 ;  /* 0x0000000607077c24 */ /* 0x001fca000f8e0208 */
[----:B-1----:R-:W-:Y:S01]  /*0080*/  ISETP.GE.AND P0, PT, R7, UR4, PT ;  /* 0x0000000407007c0c */ /* 0x002fe2000bf06270 */
[----:B------:R-:W0:-:S12]  /*0090*/  LDCU.64 UR4, c[0x0][0x358] ;  /* 0x00006b00ff0477ac */ /* 0x000e180008000a00 */
[----:B------:R-:W1:Y:S02]  /*00a0*/  @!P0 LDC.64 R4, c[0x0][0x380] ;  /* 0x0000e000ff048b82 */ /* 0x000e640000000a00 */
[----:B-1----:R-:W-:-:S05]  /*00b0*/  @!P0 IMAD.WIDE R4, R7, 0x8, R4 ;  /* 0x0000000807048825 */ /* 0x002fca00078e0204 */
[----:B0-----:R-:W2:Y:S01]  /*00c0*/  @!P0 LDG.E.64 R2, desc[UR4][R4.64] ;  /* 0x0000000404028981 */ /* 0x001ea2000c1e1b00 */
[----:B------:R-:W-:Y:S02]  /*00d0*/  MOV R0, 0x400 ;  /* 0x0000040000007802 */ /* 0x000fe40000000f00 */
[----:B------:R-:W-:Y:S01]  /*00e0*/  MOV R6, 0xffffffff ;  /* 0xffffffff00067802 */ /* 0x000fe20000000f00 */
[----:B------:R-:W0:Y:S01]  /*00f0*/  S2R R9, SR_CgaCtaId ;  /* 0x0000000000097919 */ /* 0x000e220000008800 */
[----:B------:R-:W-:Y:S02]  /*0100*/  @!P0 MOV R6, R7 ;  /* 0x0000000700068202 */ /* 0x000fe40000000f00 */
[----:B0-----:R-:W-:Y:S01]  /*0110*/  LEA R9, R9, R0, 0x18 ;  /* 0x0000000009097211 */ /* 0x001fe200078ec0ff */
[----:B------:R-:W-:-:S04]  /*0120*/  IMAD.U32 R0, RZ, RZ, UR6 ;  /* 0x00000006ff007e24 */ /* 0x000fc8000f8e00ff */
[C-C-:B------:R-:W-:Y:S01]  /*0130*/  IMAD R11, R0.reuse, 0x8, R9.reuse ;  /* 0x00000008000b7824 */ /* 0x140fe200078e0209 */
[----:B------:R-:W-:Y:S01]  /*0140*/  ISETP.GE.U32.AND P0, PT, R0, 0x2, PT ;  /* 0x000000020000780c */ /* 0x000fe20003f06070 */
[C---:B------:R-:W-:Y:S02]  /*0150*/  IMAD R9, R8.reuse, 0x8, R9 ;  /* 0x0000000808097824 */ /* 0x040fe400078e0209 */
[----:B------:R-:W-:-:S03]  /*0160*/  IMAD R13, R8, 0x4, R11 ;  /* 0x00000004080d7824 */ /* 0x000fc600078e020b */
[----:B--2---:R0:W-:Y:S04]  /*0170*/  STS.64 [R9], R2 ;  /* 0x0000000209007388 */ /* 0x0041e80000000a00 */
[----:B------:R0:W-:Y:S01]  /*0180*/  STS [R13], R6 ;  /* 0x000000060d007388 */ /* 0x0001e20000000800 */
[----:B------:R-:W-:Y:S06]  /*0190*/  BAR.SYNC.DEFER_BLOCKING 0x0 ;  /* 0x0000000000007b1d */ /* 0x000fec0000010000 */
[----:B------:R-:W-:Y:S05]  /*01a0*/  @!P0 BRA `(.L_x_1) ;  /* 0x00000000004c8947 */ /* 0x000fea0003800000 */
[----:B------:R-:W1:Y:S02]  /*01b0*/  LDCU UR6, c[0x0][0x388] ;  /* 0x00007100ff0677ac */ /* 0x000e640008000800 */
.L_x_4:
[--C-:B0-----:R-:W-:Y:S01]  /*01c0*/  IMAD.MOV.U32 R6, RZ, RZ, R0.reuse ;  /* 0x000000ffff067224 */ /* 0x101fe200078e0000 */
[----:B------:R-:W-:Y:S01]  /*01d0*/  SHF.R.U32.HI R0, RZ, 0x1, R0 ;  /* 0x00000001ff007819 */ /* 0x000fe20000011600 */
[----:B------:R-:W-:Y:S03]  /*01e0*/  BSSY.RECONVERGENT B0, `(.L_x_2) ;  /* 0x000000c000007945 */ /* 0x000fe60003800200 */
[----:B------:R-:W-:-:S04]  /*01f0*/  ISETP.GE.U32.AND P0, PT, R8, R0, PT ;  /* 0x000000000800720c */ /* 0x000fc80003f06070 */
[----:B-1----:R-:W-:-:S13]  /*0200*/  ISETP.GE.OR P0, PT, R7, UR6, P0 ;  /* 0x0000000607007c0c */ /* 0x002fda0008706670 */
[----:B------:R-:W-:Y:S05]  /*0210*/  @P0 BRA `(.L_x_3) ;  /* 0x0000000000200947 */ /* 0x000fea0003800000 */
[----:B------:R-:W-:Y:S01]  /*0220*/  LEA R4, R0, R9, 0x3 ;  /* 0x0000000900047211 */ /* 0x000fe200078e18ff */
[----:B------:R-:W-:Y:S05]  /*0230*/  LDS.64 R2, [R9] ;  /* 0x0000000009027984 */ /* 0x000fea0000000a00 */
[----:B------:R-:W0:Y:S02]  /*0240*/  LDS.64 R4, [R4] ;  /* 0x0000000004047984 */ /* 0x000e240000000a00 */
[----:B0-----:R-:W-:-:S14]  /*0250*/  DSETP.GEU.AND P0, PT, R2, R4, PT ;  /* 0x000000040200722a */ /* 0x001fdc0003f0e000 */
[----:B------:R-:W-:Y:S01]  /*0260*/  @!P0 IMAD R2, R0, 0x4, R13 ;  /* 0x0000000400028824 */ /* 0x000fe200078e020d */
[----:B------:R-:W-:Y:S05]  /*0270*/  @!P0 STS.64 [R9], R4 ;  /* 0x0000000409008388 */ /* 0x000fea0000000a00 */
[----:B------:R-:W0:Y:S04]  /*0280*/  @!P0 LDS R2, [R2] ;  /* 0x0000000002028984 */ /* 0x000e280000000800 */
[----:B0-----:R0:W-:Y:S02]  /*0290*/  @!P0 STS [R13], R2 ;  /* 0x000000020d008388 */ /* 0x0011e40000000800 */
.L_x_3:
[----:B------:R-:W-:Y:S05]  /*02a0*/  BSYNC.RECONVERGENT B0 ;  /* 0x0000000000007941 */ /* 0x000fea0003800200 */
.L_x_2:
[----:B------:R-:W-:Y:S01]  /*02b0*/  BAR.SYNC.DEFER_BLOCKING 0x0 ;  /* 0x0000000000007b1d */ /* 0x000fe20000010000 */
[----:B------:R-:W-:-:S13]  /*02c0*/  ISETP.GT.U32.AND P0, PT, R6, 0x3, PT ;  /* 0x000000030600780c */ /* 0x000fda0003f04070 */
[----:B------:R-:W-:Y:S05]  /*02d0*/  @P0 BRA `(.L_x_4) ;  /* 0xfffffffc00b80947 */ /* 0x000fea000383ffff */
.L_x_1:
[----:B------:R-:W-:-:S13]  /*02e0*/  ISETP.NE.AND P0, PT, R8, RZ, PT ;  /* 0x000000ff0800720c */ /* 0x000fda0003f05270 */
[----:B------:R-:W-:Y:S05]  /*02f0*/  @P0 EXIT ;  /* 0x000000000000094d */ /* 0x000fea0003800000 */
[----:B------:R-:W1:Y:S01]  /*0300*/  LDS R5, [R11] ;  /* 0x000000000b057984 */ /* 0x000e620000000800 */
[----:B0-----:R-:W1:Y:S03]  /*0310*/  LDC.64 R2, c[0x0][0x390] ;  /* 0x0000e400ff027b82 */ /* 0x001e660000000a00 */
[----:B-1----:R-:W-:Y:S01]  /*0320*/  STG.E desc[UR4][R2.64], R5 ;  /* 0x0000000502007986 */ /* 0x002fe2000c101904 */
[----:B------:R-:W-:Y:S05]  /*0330*/  EXIT ;  /* 0x000000000000794d */ /* 0x000fea0003800000 */
.L_x_5:
        /* <DEDUP_REMOVED lines=12> */
.L_x_7:


//--------------------- .nv.shared._ZN3cub18CUB_300001_SM_10006detail11EmptyKernelIvEEvv --------------------------
	.section	.nv.shared._ZN3cub18CUB_300001_SM_10006detail11EmptyKernelIvEEvv,"aw",@nobits
	.sectionflags	@""
	.align	16
	.zero		1024


//--------------------- .nv.shared.reserved.0     --------------------------
	.section	.nv.shared.reserved.0,"aw",@nobits
	.weak		__nv_reservedSMEM_offset_0_alias
	.size		__nv_reservedSMEM_offset_0_alias, 0, 64
	.other		__nv_reservedSMEM_offset_0_alias,@"STO_CUDA_RESERVED_SHARED STV_DEFAULT"
__nv_reservedSMEM_offset_0_alias:
	.zero		0
	.zero		64


//--------------------- .nv.global                --------------------------
	.section	.nv.global,"aw",@nobits
.nv.global:
	.type		_ZN34_INTERNAL_db2d3688_4_k_cu_d2cba5256thrust24THRUST_300001_SM_1000_NS3seqE,@object
	.size		_ZN34_INTERNAL_db2d3688_4_k_cu_d2cba5256thrust24THRUST_300001_SM_1000_NS3seqE,(_ZN34_INTERNAL_db2d3688_4_k_cu_d2cba5254cuda3std3__48in_placeE - _ZN34_INTERNAL_db2d3688_4_k_cu_d2cba5256thrust24THRUST_300001_SM_1000_NS3seqE)
_ZN34_INTERNAL_db2d3688_4_k_cu_d2cba5256thrust24THRUST_300001_SM_1000_NS3seqE:
	.zero		1
	.type		_ZN34_INTERNAL_db2d3688_4_k_cu_d2cba5254cuda3std3__48in_placeE,@object
	.size		_ZN34_INTERNAL_db2d3688_4_k_cu_d2cba5254cuda3std3__48in_placeE,(_ZN34_INTERNAL_db2d3688_4_k_cu_d2cba5254cuda3std6ranges3__45__cpo4sizeE - _ZN34_INTERNAL_db2d3688_4_k_cu_d2cba5254cuda3std3__48in_placeE)
_ZN34_INTERNAL_db2d3688_4_k_cu_d2cba5254cuda3std3__48in_placeE:
	.zero		1
	.type		_ZN34_INTERNAL_db2d3688_4_k_cu_d2cba5254cuda3std6ranges3__45__cpo4sizeE,@object
	.size		_ZN34_INTERNAL_db2d3688_4_k_cu_d2cba5254cuda3std6ranges3__45__cpo4sizeE,(_ZN34_INTERNAL_db2d3688_4_k_cu_d2cba5256thrust24THRUST_300001_SM_1000_NS12placeholders2_3E - _ZN34_INTERNAL_db2d3688_4_k_cu_d2cba5254cuda3std6ranges3__45__cpo4sizeE)
_ZN34_INTERNAL_db2d3688_4_k_cu_d2cba5254cuda3std6ranges3__45__cpo4sizeE:
	.zero		1
	.type		_ZN34_INTERNAL_db2d3688_4_k_cu_d2cba5256thrust24THRUST_300001_SM_1000_NS12placeholders2_3E,@object
	.size		_ZN34_INTERNAL_db2d3688_4_k_cu_d2cba5256thrust24THRUST_300001_SM_1000_NS12placeholders2_3E,(_ZN34_INTERNAL_db2d3688_4_k_cu_d2cba5254cuda3std3__45__cpo6cbeginE - _ZN34_INTERNAL_db2d3688_4_k_cu_d2cba5256thrust24THRUST_300001_SM_1000_NS12placeholders2_3E)
_ZN34_INTERNAL_db2d3688_4_k_cu_d2cba5256thrust24THRUST_300001_SM_1000_NS12placeholders2_3E:
	.zero		1
	.type		_ZN34_INTERNAL_db2d3688_4_k_cu_d2cba5254cuda3std3__45__cpo6cbeginE,@object
	.size		_ZN34_INTERNAL_db2d3688_4_k_cu_d2cba5254cuda3std3__45__cpo6cbeginE,(_ZN34_INTERNAL_db2d3688_4_k_cu_d2cba5254cuda3std6ranges3__45__cpo6cbeginE - _ZN34_INTERNAL_db2d3688_4_k_cu_d2cba5254cuda3std3__45__cpo6cbeginE)
_ZN34_INTERNAL_db2d3688_4_k_cu_d2cba5254cuda3std3__45__cpo6cbeginE:
	.zero		1
	.type		_ZN34_INTERNAL_db2d3688_4_k_cu_d2cba5254cuda3std6ranges3__45__cpo6cbeginE,@object
	.size		_ZN34_INTERNAL_db2d3688_4_k_cu_d2cba5254cuda3std6ranges3__45__cpo6cbeginE,(_ZN34_INTERNAL_db2d3688_4_k_cu_d2cba5256thrust24THRUST_300001_SM_1000_NS12placeholders2_7E - _ZN34_INTERNAL_db2d3688_4_k_cu_d2cba5254cuda3std6ranges3__45__cpo6cbeginE)
_ZN34_INTERNAL_db2d3688_4_k_cu_d2cba5254cuda3std6ranges3__45__cpo6cbeginE:
	.zero		1
	.type		_ZN34_INTERNAL_db2d3688_4_k_cu_d2cba5256thrust24THRUST_300001_SM_1000_NS12placeholders2_7E,@object
	.size		_ZN34_INTERNAL_db2d3688_4_k_cu_d2cba5256thrust24THRUST_300001_SM_1000_NS12placeholders2_7E,(_ZN34_INTERNAL_db2d3688_4_k_cu_d2cba5254cuda3std3__45__cpo7crbeginE - _ZN34_INTERNAL_db2d3688_4_k_cu_d2cba5256thrust24THRUST_300001_SM_1000_NS12placeholders2_7E)
_ZN34_INTERNAL_db2d3688_4_k_cu_d2cba5256thrust24THRUST_300001_SM_1000_NS12placeholders2_7E:
	.zero		1
	.type		_ZN34_INTERNAL_db2d3688_4_k_cu_d2cba5254cuda3std3__45__cpo7crbeginE,@object
	.size		_ZN34_INTERNAL_db2d3688_4_k_cu_d2cba5254cuda3std3__45__cpo7crbeginE,(_ZN34_INTERNAL_db2d3688_4_k_cu_d2cba5254cuda3std6ranges3__45__cpo4nextE - _ZN34_INTERNAL_db2d3688_4_k_cu_d2cba5254cuda3std3__45__cpo7crbeginE)
_ZN34_INTERNAL_db2d3688_4_k_cu_d2cba5254cuda3std3__45__cpo7crbeginE:
	.zero		1
	.type		_ZN34_INTERNAL_db2d3688_4_k_cu_d2cba5254cuda3std6ranges3__45__cpo4nextE,@object
	.size		_ZN34_INTERNAL_db2d3688_4_k_cu_d2cba5254cuda3std6ranges3__45__cpo4nextE,(_ZN34_INTERNAL_db2d3688_4_k_cu_d2cba5254cuda3std6ranges3__45__cpo4swapE - _ZN34_INTERNAL_db2d3688_4_k_cu_d2cba5254cuda3std6ranges3__45__cpo4nextE)
_ZN34_INTERNAL_db2d3688_4_k_cu_d2cba5254cuda3std6ranges3__45__cpo4nextE:
	.zero		1
	.type		_ZN34_INTERNAL_db2d3688_4_k_cu_d2cba5254cuda3std6ranges3__45__cpo4swapE,@object
	.size		_ZN34_INTERNAL_db2d3688_4_k_cu_d2cba5254cuda3std6ranges3__45__cpo4swapE,(_ZN34_INTERNAL_db2d3688_4_k_cu_d2cba5256thrust24THRUST_300001_SM_1000_NS8cuda_cub10par_nosyncE - _ZN34_INTERNAL_db2d3688_4_k_cu_d2cba5254cuda3std6ranges3__45__cpo4swapE)
_ZN34_INTERNAL_db2d3688_4_k_cu_d2cba5254cuda3std6ranges3__45__cpo4swapE:
	.zero		1
	.type		_ZN34_INTERNAL_db2d3688_4_k_cu_d2cba5256thrust24THRUST_300001_SM_1000_NS8cuda_cub10par_nosyncE,@object
	.size		_ZN34_INTERNAL_db2d3688_4_k_cu_d2cba5256thrust24THRUST_300001_SM_1000_NS8cuda_cub10par_nosyncE,(_ZN34_INTERNAL_db2d3688_4_k_cu_d2cba5256thrust24THRUST_300001_SM_1000_NS12placeholders2_9E - _ZN34_INTERNAL_db2d3688_4_k_cu_d2cba5256thrust24THRUST_300001_SM_1000_NS8cuda_cub10par_nosyncE)
_ZN34_INTERNAL_db2d3688_4_k_cu_d2cba5256thrust24THRUST_300001_SM_1000_NS8cuda_cub10par_nosyncE:
	.zero		1
	.type		_ZN34_INTERNAL_db2d3688_4_k_cu_d2cba5256thrust24THRUST_300001_SM_1000_NS12placeholders2_9E,@object
	.size		_ZN34_INTERNAL_db2d3688_4_k_cu_d2cba5256thrust24THRUST_300001_SM_1000_NS12placeholders2_9E,(_ZN34_INTERNAL_db2d3688_4_k_cu_d2cba5254cuda3std3__436_GLOBAL__N__db2d3688_4_k_cu_d2cba5256ignoreE - _ZN34_INTERNAL_db2d3688_4_k_cu_d2cba5256thrust24THRUST_300001_SM_1000_NS12placeholders2_9E)
_ZN34_INTERNAL_db2d3688_4_k_cu_d2cba5256thrust24THRUST_300001_SM_1000_NS12placeholders2_9E:
	.zero		1
	.type		_ZN34_INTERNAL_db2d3688_4_k_cu_d2cba5254cuda3std3__436_GLOBAL__N__db2d3688_4_k_cu_d2cba5256ignoreE,@object
	.size		_ZN34_INTERNAL_db2d3688_4_k_cu_d2cba5254cuda3std3__436_GLOBAL__N__db2d3688_4_k_cu_d2cba5256ignoreE,(_ZN34_INTERNAL_db2d3688_4_k_cu_d2cba5254cuda3std6ranges3__45__cpo4dataE - _ZN34_INTERNAL_db2d3688_4_k_cu_d2cba5254cuda3std3__436_GLOBAL__N__db2d3688_4_k_cu_d2cba5256ignoreE)
_ZN34_INTERNAL_db2d3688_4_k_cu_d2cba5254cuda3std3__436_GLOBAL__N__db2d3688_4_k_cu_d2cba5256ignoreE:
	.zero		1
	.type		_ZN34_INTERNAL_db2d3688_4_k_cu_d2cba5254cuda3std6ranges3__45__cpo4dataE,@object
	.size		_ZN34_INTERNAL_db2d3688_4_k_cu_d2cba5254cuda3std6ranges3__45__cpo4dataE,(_ZN34_INTERNAL_db2d3688_4_k_cu_d2cba5256thrust24THRUST_300001_SM_1000_NS12placeholders2_1E - _ZN34_INTERNAL_db2d3688_4_k_cu_d2cba5254cuda3std6ranges3__45__cpo4dataE)
_ZN34_INTERNAL_db2d3688_4_k_cu_d2cba5254cuda3std6ranges3__45__cpo4dataE:
	.zero		1
	.type		_ZN34_INTERNAL_db2d3688_4_k_cu_d2cba5256thrust24THRUST_300001_SM_1000_NS12placeholders2_1E,@object
	.size		_ZN34_INTERNAL_db2d3688_4_k_cu_d2cba5256thrust24THRUST_300001_SM_1000_NS12placeholders2_1E,(_ZN34_INTERNAL_db2d3688_4_k_cu_d2cba5254cuda3std3__45__cpo5beginE - _ZN34_INTERNAL_db2d3688_4_k_cu_d2cba5256thrust24THRUST_300001_SM_1000_NS12placeholders2_1E)
_ZN34_INTERNAL_db2d3688_4_k_cu_d2cba5256thrust24THRUST_300001_SM_1000_NS12placeholders2_1E:
	.zero		1
	.type		_ZN34_INTERNAL_db2d3688_4_k_cu_d2cba5254cuda3std3__45__cpo5beginE,@object
	.size		_ZN34_INTERNAL_db2d3688_4_k_cu_d2cba5254cuda3std3__45__cpo5beginE,(_ZN34_INTERNAL_db2d3688_4_k_cu_d2cba5254cuda3std6ranges3__45__cpo5beginE - _ZN34_INTERNAL_db2d3688_4_k_cu_d2cba5254cuda3std3__45__cpo5beginE)
_ZN34_INTERNAL_db2d3688_4_k_cu_d2cba5254cuda3std3__45__cpo5beginE:
	.zero		1
	.type		_ZN34_INTERNAL_db2d3688_4_k_cu_d2cba5254cuda3std6ranges3__45__cpo5beginE,@object
	.size		_ZN34_INTERNAL_db2d3688_4_k_cu_d2cba5254cuda3std6ranges3__45__cpo5beginE,(_ZN34_INTERNAL_db2d3688_4_k_cu_d2cba5256thrust24THRUST_300001_SM_1000_NS12placeholders2_5E - _ZN34_INTERNAL_db2d3688_4_k_cu_d2cba5254cuda3std6ranges3__45__cpo5beginE)
_ZN34_INTERNAL_db2d3688_4_k_cu_d2cba5254cuda3std6ranges3__45__cpo5beginE:
	.zero		1
	.type		_ZN34_INTERNAL_db2d3688_4_k_cu_d2cba5256thrust24THRUST_300001_SM_1000_NS12placeholders2_5E,@object
	.size		_ZN34_INTERNAL_db2d3688_4_k_cu_d2cba5256thrust24THRUST_300001_SM_1000_NS12placeholders2_5E,(_ZN34_INTERNAL_db2d3688_4_k_cu_d2cba5254cuda3std3__45__cpo6rbeginE - _ZN34_INTERNAL_db2d3688_4_k_cu_d2cba5256thrust24THRUST_300001_SM_1000_NS12placeholders2_5E)
_ZN34_INTERNAL_db2d3688_4_k_cu_d2cba5256thrust24THRUST_300001_SM_1000_NS12placeholders2_5E:
	.zero		1
	.type		_ZN34_INTERNAL_db2d3688_4_k_cu_d2cba5254cuda3std3__45__cpo6rbeginE,@object
	.size		_ZN34_INTERNAL_db2d3688_4_k_cu_d2cba5254cuda3std3__45__cpo6rbeginE,(_ZN34_INTERNAL_db2d3688_4_k_cu_d2cba5254cuda3std6ranges3__45__cpo7advanceE - _ZN34_INTERNAL_db2d3688_4_k_cu_d2cba5254cuda3std3__45__cpo6rbeginE)
_ZN34_INTERNAL_db2d3688_4_k_cu_d2cba5254cuda3std3__45__cpo6rbeginE:
	.zero		1
	.type		_ZN34_INTERNAL_db2d3688_4_k_cu_d2cba5254cuda3std6ranges3__45__cpo7advanceE,@object
	.size		_ZN34_INTERNAL_db2d3688_4_k_cu_d2cba5254cuda3std6ranges3__45__cpo7advanceE,(_ZN34_INTERNAL_db2d3688_4_k_cu_d2cba5254cuda3std3__47nulloptE - _ZN34_INTERNAL_db2d3688_4_k_cu_d2cba5254cuda3std6ranges3__45__cpo7advanceE)
_ZN34_INTERNAL_db2d3688_4_k_cu_d2cba5254cuda3std6ranges3__45__cpo7advanceE:
	.zero		1
	.type		_ZN34_INTERNAL_db2d3688_4_k_cu_d2cba5254cuda3std3__47nulloptE,@object
	.size		_ZN34_INTERNAL_db2d3688_4_k_cu_d2cba5254cuda3std3__47nulloptE,(_ZN34_INTERNAL_db2d3688_4_k_cu_d2cba5254cuda3std6ranges3__45__cpo8distanceE - _ZN34_INTERNAL_db2d3688_4_k_cu_d2cba5254cuda3std3__47nulloptE)
_ZN34_INTERNAL_db2d3688_4_k_cu_d2cba5254cuda3std3__47nulloptE:
	.zero		1
	.type		_ZN34_INTERNAL_db2d3688_4_k_cu_d2cba5254cuda3std6ranges3__45__cpo8distanceE,@object
	.size		_ZN34_INTERNAL_db2d3688_4_k_cu_d2cba5254cuda3std6ranges3__45__cpo8distanceE,(_ZN34_INTERNAL_db2d3688_4_k_cu_d2cba5256thrust24THRUST_300001_SM_1000_NS12placeholders3_10E - _ZN34_INTERNAL_db2d3688_4_k_cu_d2cba5254cuda3std6ranges3__45__cpo8distanceE)
_ZN34_INTERNAL_db2d3688_4_k_cu_d2cba5254cuda3std6ranges3__45__cpo8distanceE:
	.zero		1
	.type		_ZN34_INTERNAL_db2d3688_4_k_cu_d2cba5256thrust24THRUST_300001_SM_1000_NS12placeholders3_10E,@object
	.size		_ZN34_INTERNAL_db2d3688_4_k_cu_d2cba5256thrust24THRUST_300001_SM_1000_NS12placeholders3_10E,(_ZN34_INTERNAL_db2d3688_4_k_cu_d2cba5254cuda3std3__419piecewise_constructE - _ZN34_INTERNAL_db2d3688_4_k_cu_d2cba5256thrust24THRUST_300001_SM_1000_NS12placeholders3_10E)
_ZN34_INTERNAL_db2d3688_4_k_cu_d2cba5256thrust24THRUST_300001_SM_1000_NS12placeholders3_10E:
	.zero		1
	.type		_ZN34_INTERNAL_db2d3688_4_k_cu_d2cba5254cuda3std3__419piecewise_constructE,@object
	.size		_ZN34_INTERNAL_db2d3688_4_k_cu_d2cba5254cuda3std3__419piecewise_constructE,(_ZN34_INTERNAL_db2d3688_4_k_cu_d2cba5254cuda3std6ranges3__45__cpo5cdataE - _ZN34_INTERNAL_db2d3688_4_k_cu_d2cba5254cuda3std3__419piecewise_constructE)
_ZN34_INTERNAL_db2d3688_4_k_cu_d2cba5254cuda3std3__419piecewise_constructE:
	.zero		1
	.type		_ZN34_INTERNAL_db2d3688_4_k_cu_d2cba5254cuda3std6ranges3__45__cpo5cdataE,@object
	.size		_ZN34_INTERNAL_db2d3688_4_k_cu_d2cba5254cuda3std6ranges3__45__cpo5cdataE,(_ZN34_INTERNAL_db2d3688_4_k_cu_d2cba5256thrust24THRUST_300001_SM_1000_NS12placeholders2_2E - _ZN34_INTERNAL_db2d3688_4_k_cu_d2cba5254cuda3std6ranges3__45__cpo5cdataE)
_ZN34_INTERNAL_db2d3688_4_k_cu_d2cba5254cuda3std6ranges3__45__cpo5cdataE:
	.zero		1
	.type		_ZN34_INTERNAL_db2d3688_4_k_cu_d2cba5256thrust24THRUST_300001_SM_1000_NS12placeholders2_2E,@object
	.size		_ZN34_INTERNAL_db2d3688_4_k_cu_d2cba5256thrust24THRUST_300001_SM_1000_NS12placeholders2_2E,(_ZN34_INTERNAL_db2d3688_4_k_cu_d2cba5254cuda3std3__45__cpo3endE - _ZN34_INTERNAL_db2d3688_4_k_cu_d2cba5256thrust24THRUST_300001_SM_1000_NS12placeholders2_2E)
_ZN34_INTERNAL_db2d3688_4_k_cu_d2cba5256thrust24THRUST_300001_SM_1000_NS12placeholders2_2E:
	.zero		1
	.type		_ZN34_INTERNAL_db2d3688_4_k_cu_d2cba5254cuda3std3__45__cpo3endE,@object
	.size		_ZN34_INTERNAL_db2d3688_4_k_cu_d2cba5254cuda3std3__45__cpo3endE,(_ZN34_INTERNAL_db2d3688_4_k_cu_d2cba5254cuda3std6ranges3__45__cpo3endE - _ZN34_INTERNAL_db2d3688_4_k_cu_d2cba5254cuda3std3__45__cpo3endE)
_ZN34_INTERNAL_db2d3688_4_k_cu_d2cba5254cuda3std3__45__cpo3endE:
	.zero		1
	.type		_ZN34_INTERNAL_db2d3688_4_k_cu_d2cba5254cuda3std6ranges3__45__cpo3endE,@object
	.size		_ZN34_INTERNAL_db2d3688_4_k_cu_d2cba5254cuda3std6ranges3__45__cpo3endE,(_ZN34_INTERNAL_db2d3688_4_k_cu_d2cba5256thrust24THRUST_300001_SM_1000_NS12placeholders2_6E - _ZN34_INTERNAL_db2d3688_4_k_cu_d2cba5254cuda3std6ranges3__45__cpo3endE)
_ZN34_INTERNAL_db2d3688_4_k_cu_d2cba5254cuda3std6ranges3__45__cpo3endE:
	.zero		1
	.type		_ZN34_INTERNAL_db2d3688_4_k_cu_d2cba5256thrust24THRUST_300001_SM_1000_NS12placeholders2_6E,@object
	.size		_ZN34_INTERNAL_db2d3688_4_k_cu_d2cba5256thrust24THRUST_300001_SM_1000_NS12placeholders2_6E,(_ZN34_INTERNAL_db2d3688_4_k_cu_d2cba5254cuda3std3__45__cpo4rendE - _ZN34_INTERNAL_db2d3688_4_k_cu_d2cba5256thrust24THRUST_300001_SM_1000_NS12placeholders2_6E)
_ZN34_INTERNAL_db2d3688_4_k_cu_d2cba5256thrust24THRUST_300001_SM_1000_NS12placeholders2_6E:
	.zero		1
	.type		_ZN34_INTERNAL_db2d3688_4_k_cu_d2cba5254cuda3std3__45__cpo4rendE,@object
	.size		_ZN34_INTERNAL_db2d3688_4_k_cu_d2cba5254cuda3std3__45__cpo4rendE,(_ZN34_INTERNAL_db2d3688_4_k_cu_d2cba5254cuda3std6ranges3__45__cpo9iter_swapE - _ZN34_INTERNAL_db2d3688_4_k_cu_d2cba5254cuda3std3__45__cpo4rendE)
_ZN34_INTERNAL_db2d3688_4_k_cu_d2cba5254cuda3std3__45__cpo4rendE:
	.zero		1
	.type		_ZN34_INTERNAL_db2d3688_4_k_cu_d2cba5254cuda3std6ranges3__45__cpo9iter_swapE,@object
	.size		_ZN34_INTERNAL_db2d3688_4_k_cu_d2cba5254cuda3std6ranges3__45__cpo9iter_swapE,(_ZN34_INTERNAL_db2d3688_4_k_cu_d2cba5254cuda3std3__48unexpectE - _ZN34_INTERNAL_db2d3688_4_k_cu_d2cba5254cuda3std6ranges3__45__cpo9iter_swapE)
_ZN34_INTERNAL_db2d3688_4_k_cu_d2cba5254cuda3std6ranges3__45__cpo9iter_swapE:
	.zero		1
	.type		_ZN34_INTERNAL_db2d3688_4_k_cu_d2cba5254cuda3std3__48unexpectE,@object
	.size		_ZN34_INTERNAL_db2d3688_4_k_cu_d2cba5254cuda3std3__48unexpectE,(_ZN34_INTERNAL_db2d3688_4_k_cu_d2cba5256thrust24THRUST_300001_SM_1000_NS8cuda_cub3parE - _ZN34_INTERNAL_db2d3688_4_k_cu_d2cba5254cuda3std3__48unexpectE)
_ZN34_INTERNAL_db2d3688_4_k_cu_d2cba5254cuda3std3__48unexpectE:
	.zero		1
	.type		_ZN34_INTERNAL_db2d3688_4_k_cu_d2cba5256thrust24THRUST_300001_SM_1000_NS8cuda_cub3parE,@object
	.size		_ZN34_INTERNAL_db2d3688_4_k_cu_d2cba5256thrust24THRUST_300001_SM_1000_NS8cuda_cub3parE,(_ZN34_INTERNAL_db2d3688_4_k_cu_d2cba5256thrust24THRUST_300001_SM_1000_NS12placeholders2_4E - _ZN34_INTERNAL_db2d3688_4_k_cu_d2cba5256thrust24THRUST_300001_SM_1000_NS8cuda_cub3parE)
_ZN34_INTERNAL_db2d3688_4_k_cu_d2cba5256thrust24THRUST_300001_SM_1000_NS8cuda_cub3parE:
	.zero		1
	.type		_ZN34_INTERNAL_db2d3688_4_k_cu_d2cba5256thrust24THRUST_300001_SM_1000_NS12placeholders2_4E,@object
	.size		_ZN34_INTERNAL_db2d3688_4_k_cu_d2cba5256thrust24THRUST_300001_SM_1000_NS12placeholders2_4E,(_ZN34_INTERNAL_db2d3688_4_k_cu_d2cba5254cuda3std3__45__cpo4cendE - _ZN34_INTERNAL_db2d3688_4_k_cu_d2cba5256thrust24THRUST_300001_SM_1000_NS12placeholders2_4E)
_ZN34_INTERNAL_db2d3688_4_k_cu_d2cba5256thrust24THRUST_300001_SM_1000_NS12placeholders2_4E:
	.zero		1
	.type		_ZN34_INTERNAL_db2d3688_4_k_cu_d2cba5254cuda3std3__45__cpo4cendE,@object
	.size		_ZN34_INTERNAL_db2d3688_4_k_cu_d2cba5254cuda3std3__45__cpo4cendE,(_ZN34_INTERNAL_db2d3688_4_k_cu_d2cba5254cuda3std6ranges3__45__cpo4cendE - _ZN34_INTERNAL_db2d3688_4_k_cu_d2cba5254cuda3std3__45__cpo4cendE)
_ZN34_INTERNAL_db2d3688_4_k_cu_d2cba5254cuda3std3__45__cpo4cendE:
	.zero		1
	.type		_ZN34_INTERNAL_db2d3688_4_k_cu_d2cba5254cuda3std6ranges3__45__cpo4cendE,@object
	.size		_ZN34_INTERNAL_db2d3688_4_k_cu_d2cba5254cuda3std6ranges3__45__cpo4cendE,(_ZN34_INTERNAL_db2d3688_4_k_cu_d2cba5254cuda3std3__420unreachable_sentinelE - _ZN34_INTERNAL_db2d3688_4_k_cu_d2cba5254cuda3std6ranges3__45__cpo4cendE)
_ZN34_INTERNAL_db2d3688_4_k_cu_d2cba5254cuda3std6ranges3__45__cpo4cendE:
	.zero		1
	.type		_ZN34_INTERNAL_db2d3688_4_k_cu_d2cba5254cuda3std3__420unreachable_sentinelE,@object
	.size		_ZN34_INTERNAL_db2d3688_4_k_cu_d2cba5254cuda3std3__420unreachable_sentinelE,(_ZN34_INTERNAL_db2d3688_4_k_cu_d2cba5254cuda3std6ranges3__45__cpo5ssizeE - _ZN34_INTERNAL_db2d3688_4_k_cu_d2cba5254cuda3std3__420unreachable_sentinelE)
_ZN34_INTERNAL_db2d3688_4_k_cu_d2cba5254cuda3std3__420unreachable_sentinelE:
	.zero		1
	.type		_ZN34_INTERNAL_db2d3688_4_k_cu_d2cba5254cuda3std6ranges3__45__cpo5ssizeE,@object
	.size		_ZN34_INTERNAL_db2d3688_4_k_cu_d2cba5254cuda3std6ranges3__45__cpo5ssizeE,(_ZN34_INTERNAL_db2d3688_4_k_cu_d2cba5256thrust24THRUST_300001_SM_1000_NS12placeholders2_8E - _ZN34_INTERNAL_db2d3688_4_k_cu_d2cba5254cuda3std6ranges3__45__cpo5ssizeE)
_ZN34_INTERNAL_db2d3688_4_k_cu_d2cba5254cuda3std6ranges3__45__cpo5ssizeE:
	.zero		1
	.type		_ZN34_INTERNAL_db2d3688_4_k_cu_d2cba5256thrust24THRUST_300001_SM_1000_NS12placeholders2_8E,@object
	.size		_ZN34_INTERNAL_db2d3688_4_k_cu_d2cba5256thrust24THRUST_300001_SM_1000_NS12placeholders2_8E,(_ZN34_INTERNAL_db2d3688_4_k_cu_d2cba5254cuda3std3__45__cpo5crendE - _ZN34_INTERNAL_db2d3688_4_k_cu_d2cba5256thrust24THRUST_300001_SM_1000_NS12placeholders2_8E)
_ZN34_INTERNAL_db2d3688_4_k_cu_d2cba5256thrust24THRUST_300001_SM_1000_NS12placeholders2_8E:
	.zero		1
	.type		_ZN34_INTERNAL_db2d3688_4_k_cu_d2cba5254cuda3std3__45__cpo5crendE,@object
	.size		_ZN34_INTERNAL_db2d3688_4_k_cu_d2cba5254cuda3std3__45__cpo5crendE,(_ZN34_INTERNAL_db2d3688_4_k_cu_d2cba5254cuda3std6ranges3__45__cpo4prevE - _ZN34_INTERNAL_db2d3688_4_k_cu_d2cba5254cuda3std3__45__cpo5crendE)
_ZN34_INTERNAL_db2d3688_4_k_cu_d2cba5254cuda3std3__45__cpo5crendE:
	.zero		1
	.type		_ZN34_INTERNAL_db2d3688_4_k_cu_d2cba5254cuda3std6ranges3__45__cpo4prevE,@object
	.size		_ZN34_INTERNAL_db2d3688_4_k_cu_d2cba5254cuda3std6ranges3__45__cpo4prevE,(_ZN34_INTERNAL_db2d3688_4_k_cu_d2cba5254cuda3std6ranges3__45__cpo9iter_moveE - _ZN34_INTERNAL_db2d3688_4_k_cu_d2cba5254cuda3std6ranges3__45__cpo4prevE)
_ZN34_INTERNAL_db2d3688_4_k_cu_d2cba5254cuda3std6ranges3__45__cpo4prevE:
	.zero		1
	.type		_ZN34_INTERNAL_db2d3688_4_k_cu_d2cba5254cuda3std6ranges3__45__cpo9iter_moveE,@object
	.size		_ZN34_INTERNAL_db2d3688_4_k_cu_d2cba5254cuda3std6ranges3__45__cpo9iter_moveE,(_ZN34_INTERNAL_db2d3688_4_k_cu_d2cba5256thrust24THRUST_300001_SM_1000_NS6system6detail10sequential3seqE - _ZN34_INTERNAL_db2d3688_4_k_cu_d2cba5254cuda3std6ranges3__45__cpo9iter_moveE)
_ZN34_INTERNAL_db2d3688_4_k_cu_d2cba5254cuda3std6ranges3__45__cpo9iter_moveE:
	.zero		1
	.type		_ZN34_INTERNAL_db2d3688_4_k_cu_d2cba5256thrust24THRUST_300001_SM_1000_NS6system6detail10sequential3seqE,@object
	.size		_ZN34_INTERNAL_db2d3688_4_k_cu_d2cba5256thrust24THRUST_300001_SM_1000_NS6system6detail10sequential3seqE,(.L_31 - _ZN34_INTERNAL_db2d3688_4_k_cu_d2cba5256thrust24THRUST_300001_SM_1000_NS6system6detail10sequential3seqE)
_ZN34_INTERNAL_db2d3688_4_k_cu_d2cba5256thrust24THRUST_300001_SM_1000_NS6system6detail10sequential3seqE:
	.zero		1
.L_31:


//--------------------- .nv.shared._Z21find_max_index_kernelPdiPi --------------------------
	.section	.nv.shared._Z21find_max_index_kernelPdiPi,"aw",@nobits
	.sectionflags	@""
	.align	16
	.zero		1024


//--------------------- .nv.constant0._ZN3cub18CUB_300001_SM_10006detail11EmptyKernelIvEEvv --------------------------
	.section	.nv.constant0._ZN3cub18CUB_300001_SM_10006detail11EmptyKernelIvEEvv,"a",@progbits
	.sectionflags	@""
	.align	4
.nv.constant0._ZN3cub18CUB_300001_SM_10006detail11EmptyKernelIvEEvv:
	.zero		896


//--------------------- .nv.constant0._Z21find_max_index_kernelPdiPi --------------------------
	.section	.nv.constant0._Z21find_max_index_kernelPdiPi,"a",@progbits
	.sectionflags	@""
	.align	4
.nv.constant0._Z21find_max_index_kernelPdiPi:
	.zero		920


//--------------------- SYMBOLS --------------------------

	.type		.nv.reservedSmem.offset0,@object
	.size		.nv.reservedSmem.offset0,0x4
	.type		.nv.reservedSmem.cap,@object
	.size		.nv.reservedSmem.cap,0x4
